//
// Generated by NVIDIA NVVM Compiler
//
// Compiler Build ID: CL-36424714
// Cuda compilation tools, release 13.0, V13.0.88
// Based on NVVM 20.0.0
//

.version 9.0
.target sm_100
.address_size 64

	// .globl	_Z19relu_forward_kernelPfS_i

.visible .entry _Z19relu_forward_kernelPfS_i(
	.param .u64 .ptr .align 1 _Z19relu_forward_kernelPfS_i_param_0,
	.param .u64 .ptr .align 1 _Z19relu_forward_kernelPfS_i_param_1,
	.param .u32 _Z19relu_forward_kernelPfS_i_param_2
)
{
	.reg .pred 	%p<2>;
	.reg .b32 	%r<6>;
	.reg .b32 	%f<3>;
	.reg .b64 	%rd<8>;

	ld.param.u64 	%rd1, [_Z19relu_forward_kernelPfS_i_param_0];
	ld.param.u64 	%rd2, [_Z19relu_forward_kernelPfS_i_param_1];
	ld.param.u32 	%r2, [_Z19relu_forward_kernelPfS_i_param_2];
	mov.u32 	%r3, %ctaid.x;
	mov.u32 	%r4, %ntid.x;
	mov.u32 	%r5, %tid.x;
	mad.lo.s32 	%r1, %r3, %r4, %r5;
	setp.ge.s32 	%p1, %r1, %r2;
	@%p1 bra 	$L__BB0_2;
	cvta.to.global.u64 	%rd3, %rd1;
	cvta.to.global.u64 	%rd4, %rd2;
	mul.wide.s32 	%rd5, %r1, 4;
	add.s64 	%rd6, %rd3, %rd5;
	ld.global.f32 	%f1, [%rd6];
	max.f32 	%f2, %f1, 0f00000000;
	add.s64 	%rd7, %rd4, %rd5;
	st.global.f32 	[%rd7], %f2;
$L__BB0_2:
	ret;

}
	// .globl	_Z20relu_backward_kernelPfS_S_i
.visible .entry _Z20relu_backward_kernelPfS_S_i(
	.param .u64 .ptr .align 1 _Z20relu_backward_kernelPfS_S_i_param_0,
	.param .u64 .ptr .align 1 _Z20relu_backward_kernelPfS_S_i_param_1,
	.param .u64 .ptr .align 1 _Z20relu_backward_kernelPfS_S_i_param_2,
	.param .u32 _Z20relu_backward_kernelPfS_S_i_param_3
)
{
	.reg .pred 	%p<3>;
	.reg .b32 	%r<6>;
	.reg .b32 	%f<6>;
	.reg .b64 	%rd<13>;

	ld.param.u64 	%rd1, [_Z20relu_backward_kernelPfS_S_i_param_0];
	ld.param.u64 	%rd2, [_Z20relu_backward_kernelPfS_S_i_param_1];
	ld.param.u64 	%rd3, [_Z20relu_backward_kernelPfS_S_i_param_2];
	ld.param.u32 	%r2, [_Z20relu_backward_kernelPfS_S_i_param_3];
	mov.u32 	%r3, %ctaid.x;
	mov.u32 	%r4, %ntid.x;
	mov.u32 	%r5, %tid.x;
	mad.lo.s32 	%r1, %r3, %r4, %r5;
	setp.ge.s32 	%p1, %r1, %r2;
	@%p1 bra 	$L__BB1_4;
	cvta.to.global.u64 	%rd4, %rd1;
	mul.wide.s32 	%rd5, %r1, 4;
	add.s64 	%rd6, %rd4, %rd5;
	ld.global.f32 	%f4, [%rd6];
	setp.leu.f32 	%p2, %f4, 0f00000000;
	mov.f32 	%f5, 0f00000000;
	@%p2 bra 	$L__BB1_3;
	cvta.to.global.u64 	%rd7, %rd2;
	add.s64 	%rd9, %rd7, %rd5;
	ld.global.f32 	%f5, [%rd9];
$L__BB1_3:
	cvta.to.global.u64 	%rd10, %rd3;
	add.s64 	%rd12, %rd10, %rd5;
	st.global.f32 	[%rd12], %f5;
$L__BB1_4:
	ret;

}


// ===== COMPILED SASS (sm_100) =====

	.target	sm_100

	.elftype	@"ET_EXEC"


//--------------------- .note.nv.tkinfo           --------------------------
	.section	.note.nv.tkinfo,"",@"SHT_NOTE"
	.sectionflags	@"SHF_NOTE_NV_TKINFO"
	.tkinfo
        /*0018*/ 	.word	0x00000002
        /*0030*/ 	.string	""
        /*0030*/ 	.string	"ptxas"
        /*0030*/ 	.string	"Cuda compilation tools, release 13.0, V13.0.88"
        /*0030*/ 	.string	"Build cuda_13.0.r13.0/compiler.36424714_0"
        /*0030*/ 	.string	"-arch sm_100 -m 64 "



//--------------------- .note.nv.cuinfo           --------------------------
	.section	.note.nv.cuinfo,"",@"SHT_NOTE"
	.sectionflags	@"SHF_NOTE_NV_CUINFO"
        /*0018*/ 	.short	0x0002
        /*001a*/ 	.short	0x0064
        /*001c*/ 	.short	0x0082
	.zero		2


//--------------------- .nv.info                  --------------------------
	.section	.nv.info,"",@"SHT_CUDA_INFO"
	.align	4


	//----- nvinfo : EIATTR_REGCOUNT
	.align		4
        /*0000*/ 	.byte	0x04, 0x2f
        /*0002*/ 	.short	(.L_1 - .L_0)
	.align		4
.L_0:
        /*0004*/ 	.word	index@(_Z19relu_forward_kernelPfS_i)
        /*0008*/ 	.word	0x0000000a


	//----- nvinfo : EIATTR_FRAME_SIZE
	.align		4
.L_1:
        /*000c*/ 	.byte	0x04, 0x11
        /*000e*/ 	.short	(.L_3 - .L_2)
	.align		4
.L_2:
        /*0010*/ 	.word	index@(_Z19relu_forward_kernelPfS_i)
        /*0014*/ 	.word	0x00000000


	//----- nvinfo : EIATTR_REGCOUNT
	.align		4
.L_3:
        /*0018*/ 	.byte	0x04, 0x2f
        /*001a*/ 	.short	(.L_5 - .L_4)
	.align		4
.L_4:
        /*001c*/ 	.word	index@(_Z20relu_backward_kernelPfS_S_i)
        /*0020*/ 	.word	0x0000000c


	//----- nvinfo : EIATTR_FRAME_SIZE
	.align		4
.L_5:
        /*0024*/ 	.byte	0x04, 0x11
        /*0026*/ 	.short	(.L_7 - .L_6)
	.align		4
.L_6:
        /*0028*/ 	.word	index@(_Z20relu_backward_kernelPfS_S_i)
        /*002c*/ 	.word	0x00000000


	//----- nvinfo : EIATTR_MIN_STACK_SIZE
	.align		4
.L_7:
        /*0030*/ 	.byte	0x04, 0x12
        /*0032*/ 	.short	(.L_9 - .L_8)
	.align		4
.L_8:
        /*0034*/ 	.word	index@(_Z20relu_backward_kernelPfS_S_i)
        /*0038*/ 	.word	0x00000000


	//----- nvinfo : EIATTR_MIN_STACK_SIZE
	.align		4
.L_9:
        /*003c*/ 	.byte	0x04, 0x12
        /*003e*/ 	.short	(.L_11 - .L_10)
	.align		4
.L_10:
        /*0040*/ 	.word	index@(_Z19relu_forward_kernelPfS_i)
        /*0044*/ 	.word	0x00000000
.L_11:


//--------------------- .nv.compat                --------------------------
	.section	.nv.compat,"",@"SHT_CUDA_COMPAT_INFO"
	.align	4
        /*0000*/ 	.byte	0x02, 0x09, 0x00, 0x00, 0x02, 0x02, 0x01, 0x00, 0x02, 0x05, 0x05, 0x00, 0x03, 0x07, 0x01, 0x01
        /*0010*/ 	.byte	0x02, 0x03, 0x00, 0x00, 0x02, 0x06, 0x01, 0x00, 0x04, 0x0b, 0x08, 0x00, 0x09, 0x00, 0x00, 0x00
        /*0020*/ 	.byte	0x00, 0x00, 0x00, 0x00


//--------------------- .nv.info._Z20relu_backward_kernelPfS_S_i --------------------------
	.section	.nv.info._Z20relu_backward_kernelPfS_S_i,"",@"SHT_CUDA_INFO"
	.sectionflags	@""
	.align	4


	//----- nvinfo : EIATTR_CUDA_API_VERSION
	.align		4
        /*0000*/ 	.byte	0x04, 0x37
        /*0002*/ 	.short	(.L_13 - .L_12)
.L_12:
        /*0004*/ 	.word	0x00000082


	//----- nvinfo : EIATTR_KPARAM_INFO
	.align		4
.L_13:
        /*0008*/ 	.byte	0x04, 0x17
        /*000a*/ 	.short	(.L_15 - .L_14)
.L_14:
        /*000c*/ 	.word	0x00000000
        /*0010*/ 	.short	0x0003
        /*0012*/ 	.short	0x0018
        /*0014*/ 	.byte	0x00, 0xf0, 0x11, 0x00


	//----- nvinfo : EIATTR_KPARAM_INFO
	.align		4
.L_15:
        /*0018*/ 	.byte	0x04, 0x17
        /*001a*/ 	.short	(.L_17 - .L_16)
.L_16:
        /*001c*/ 	.word	0x00000000
        /*0020*/ 	.short	0x0002
        /*0022*/ 	.short	0x0010
        /*0024*/ 	.byte	0x00, 0xf5, 0x21, 0x00


	//----- nvinfo : EIATTR_KPARAM_INFO
	.align		4
.L_17:
        /*0028*/ 	.byte	0x04, 0x17
        /*002a*/ 	.short	(.L_19 - .L_18)
.L_18:
        /*002c*/ 	.word	0x00000000
        /*0030*/ 	.short	0x0001
        /*0032*/ 	.short	0x0008
        /*0034*/ 	.byte	0x00, 0xf5, 0x21, 0x00


	//----- nvinfo : EIATTR_KPARAM_INFO
	.align		4
.L_19:
        /*0038*/ 	.byte	0x04, 0x17
        /*003a*/ 	.short	(.L_21 - .L_20)
.L_20:
        /*003c*/ 	.word	0x00000000
        /*0040*/ 	.short	0x0000
        /*0042*/ 	.short	0x0000
        /*0044*/ 	.byte	0x00, 0xf5, 0x21, 0x00


	//----- nvinfo : EIATTR_SPARSE_MMA_MASK
	.align		4
.L_21:
        /*0048*/ 	.byte	0x03, 0x50
        /*004a*/ 	.short	0x0000


	//----- nvinfo : EIATTR_MAXREG_COUNT
	.align		4
        /*004c*/ 	.byte	0x03, 0x1b
        /*004e*/ 	.short	0x00ff


	//----- nvinfo : EIATTR_MERCURY_ISA_VERSION
	.align		4
        /*0050*/ 	.byte	0x03, 0x5f
        /*0052*/ 	.short	0x0101


	//----- nvinfo : EIATTR_VRC_CTA_INIT_COUNT
	.align		4
        /*0054*/ 	.byte	0x02, 0x4a
	.zero		1
	.zero		1


	//----- nvinfo : EIATTR_EXIT_INSTR_OFFSETS
	.align		4
        /*0058*/ 	.byte	0x04, 0x1c
        /*005a*/ 	.short	(.L_23 - .L_22)


	//   ....[0]....
.L_22:
        /*005c*/ 	.word	0x00000070


	//   ....[1]....
        /*0060*/ 	.word	0x00000170


	//----- nvinfo : EIATTR_CRS_STACK_SIZE
	.align		4
.L_23:
        /*0064*/ 	.byte	0x04, 0x1e
        /*0066*/ 	.short	(.L_25 - .L_24)
.L_24:
        /*0068*/ 	.word	0x00000000


	//----- nvinfo : EIATTR_CBANK_PARAM_SIZE
	.align		4
.L_25:
        /*006c*/ 	.byte	0x03, 0x19
        /*006e*/ 	.short	0x001c


	//----- nvinfo : EIATTR_PARAM_CBANK
	.align		4
        /*0070*/ 	.byte	0x04, 0x0a
        /*0072*/ 	.short	(.L_27 - .L_26)
	.align		4
.L_26:
        /*0074*/ 	.word	index@(.nv.constant0._Z20relu_backward_kernelPfS_S_i)
        /*0078*/ 	.short	0x0380
        /*007a*/ 	.short	0x001c


	//----- nvinfo : EIATTR_SW_WAR
	.align		4
.L_27:
        /*007c*/ 	.byte	0x04, 0x36
        /*007e*/ 	.short	(.L_29 - .L_28)
.L_28:
        /*0080*/ 	.word	0x00000008
.L_29:


//--------------------- .nv.info._Z19relu_forward_kernelPfS_i --------------------------
	.section	.nv.info._Z19relu_forward_kernelPfS_i,"",@"SHT_CUDA_INFO"
	.sectionflags	@""
	.align	4


	//----- nvinfo : EIATTR_CUDA_API_VERSION
	.align		4
        /*0000*/ 	.byte	0x04, 0x37
        /*0002*/ 	.short	(.L_31 - .L_30)
.L_30:
        /*0004*/ 	.word	0x00000082


	//----- nvinfo : EIATTR_KPARAM_INFO
	.align		4
.L_31:
        /*0008*/ 	.byte	0x04, 0x17
        /*000a*/ 	.short	(.L_33 - .L_32)
.L_32:
        /*000c*/ 	.word	0x00000000
        /*0010*/ 	.short	0x0002
        /*0012*/ 	.short	0x0010
        /*0014*/ 	.byte	0x00, 0xf0, 0x11, 0x00


	//----- nvinfo : EIATTR_KPARAM_INFO
	.align		4
.L_33:
        /*0018*/ 	.byte	0x04, 0x17
        /*001a*/ 	.short	(.L_35 - .L_34)
.L_34:
        /*001c*/ 	.word	0x00000000
        /*0020*/ 	.short	0x0001
        /*0022*/ 	.short	0x0008
        /*0024*/ 	.byte	0x00, 0xf5, 0x21, 0x00


	//----- nvinfo : EIATTR_KPARAM_INFO
	.align		4
.L_35:
        /*0028*/ 	.byte	0x04, 0x17
        /*002a*/ 	.short	(.L_37 - .L_36)
.L_36:
        /*002c*/ 	.word	0x00000000
        /*0030*/ 	.short	0x0000
        /*0032*/ 	.short	0x0000
        /*0034*/ 	.byte	0x00, 0xf5, 0x21, 0x00


	//----- nvinfo : EIATTR_SPARSE_MMA_MASK
	.align		4
.L_37:
        /*0038*/ 	.byte	0x03, 0x50
        /*003a*/ 	.short	0x0000


	//----- nvinfo : EIATTR_MAXREG_COUNT
	.align		4
        /*003c*/ 	.byte	0x03, 0x1b
        /*003e*/ 	.short	0x00ff


	//----- nvinfo : EIATTR_MERCURY_ISA_VERSION
	.align		4
        /*0040*/ 	.byte	0x03, 0x5f
        /*0042*/ 	.short	0x0101


	//----- nvinfo : EIATTR_VRC_CTA_INIT_COUNT
	.align		4
        /*0044*/ 	.byte	0x02, 0x4a
	.zero		1
	.zero		1


	//----- nvinfo : EIATTR_EXIT_INSTR_OFFSETS
	.align		4
        /*0048*/ 	.byte	0x04, 0x1c
        /*004a*/ 	.short	(.L_39 - .L_38)


	//   ....[0]....
.L_38:
        /*004c*/ 	.word	0x00000070


	//   ....[1]....
        /*0050*/ 	.word	0x00000100


	//----- nvinfo : EIATTR_CBANK_PARAM_SIZE
	.align		4
.L_39:
        /*0054*/ 	.byte	0x03, 0x19
        /*0056*/ 	.short	0x0014


	//----- nvinfo : EIATTR_PARAM_CBANK
	.align		4
        /*0058*/ 	.byte	0x04, 0x0a
        /*005a*/ 	.short	(.L_41 - .L_40)
	.align		4
.L_40:
        /*005c*/ 	.word	index@(.nv.constant0._Z19relu_forward_kernelPfS_i)
        /*0060*/ 	.short	0x0380
        /*0062*/ 	.short	0x0014


	//----- nvinfo : EIATTR_SW_WAR
	.align		4
.L_41:
        /*0064*/ 	.byte	0x04, 0x36
        /*0066*/ 	.short	(.L_43 - .L_42)
.L_42:
        /*0068*/ 	.word	0x00000008
.L_43:


//--------------------- .nv.callgraph             --------------------------
	.section	.nv.callgraph,"",@"SHT_CUDA_CALLGRAPH"
	.align	4
	.sectionentsize	8
	.align		4
        /*0000*/ 	.word	0x00000000
	.align		4
        /*0004*/ 	.word	0xffffffff
	.align		4
        /*0008*/ 	.word	0x00000000
	.align		4
        /*000c*/ 	.word	0xfffffffe
	.align		4
        /*0010*/ 	.word	0x00000000
	.align		4
        /*0014*/ 	.word	0xfffffffd
	.align		4
        /*0018*/ 	.word	0x00000000
	.align		4
        /*001c*/ 	.word	0xfffffffc


//--------------------- .text._Z20relu_backward_kernelPfS_S_i --------------------------
	.section	.text._Z20relu_backward_kernelPfS_S_i,"ax",@progbits
	.align	128
        .global         _Z20relu_backward_kernelPfS_S_i
        .type           _Z20relu_backward_kernelPfS_S_i,@function
        .size           _Z20relu_backward_kernelPfS_S_i,(.L_x_4 - _Z20relu_backward_kernelPfS_S_i)
        .other          _Z20relu_backward_kernelPfS_S_i,@"STO_CUDA_ENTRY STV_DEFAULT"
_Z20relu_backward_kernelPfS_S_i:
.text._Z20relu_backward_kernelPfS_S_i:
[----:B------:R-:W-:Y:S01]  /*0000*/  LDC R1, c[0x0][0x37c] ;  /* 0x0000df00ff017b82 */ /* 0x000fe20000000800 */
[----:B------:R-:W0:Y:S07]  /*0010*/  S2R R0, SR_TID.X ;  /* 0x0000000000007919 */ /* 0x000e2e0000002100 */
[----:B------:R-:W0:Y:S01]  /*0020*/  S2UR UR4, SR_CTAID.X ;  /* 0x00000000000479c3 */ /* 0x000e220000002500 */
[----:B------:R-:W1:Y:S07]  /*0030*/  LDCU UR5, c[0x0][0x398] ;  /* 0x00007300ff0577ac */ /* 0x000e6e0008000800 */
[----:B------:R-:W0:Y:S02]  /*0040*/  LDC R7, c[0x0][0x360] ;  /* 0x0000d800ff077b82 */ /* 0x000e240000000800 */
[----:B0-----:R-:W-:-:S05]  /*0050*/  IMAD R7, R7, UR4, R0 ;  /* 0x0000000407077c24 */ /* 0x001fca000f8e0200 */
[----:B-1----:R-:W-:-:S13]  /*0060*/  ISETP.GE.AND P0, PT, R7, UR5, PT ;  /* 0x0000000507007c0c */ /* 0x002fda000bf06270 */
[----:B------:R-:W-:Y:S05]  /*0070*/  @P0 EXIT ;  /* 0x000000000000094d */ /* 0x000fea0003800000 */
[----:B------:R-:W0:Y:S01]  /*0080*/  LDC.64 R2, c[0x0][0x380] ;  /* 0x0000e000ff027b82 */ /* 0x000e220000000a00 */
[----:B------:R-:W1:Y:S07]  /*0090*/  LDCU.64 UR4, c[0x0][0x358] ;  /* 0x00006b00ff0477ac */ /* 0x000e6e0008000a00 */
[----:B------:R-:W2:Y:S01]  /*00a0*/  LDC.64 R4, c[0x0][0x390] ;  /* 0x0000e400ff047b82 */ /* 0x000ea20000000a00 */
[----:B0-----:R-:W-:-:S06]  /*00b0*/  IMAD.WIDE R2, R7, 0x4, R2 ;  /* 0x0000000407027825 */ /* 0x001fcc00078e0202 */
[----:B-1----:R-:W3:Y:S01]  /*00c0*/  LDG.E R2, desc[UR4][R2.64] ;  /* 0x0000000402027981 */ /* 0x002ee2000c1e1900 */
[----:B------:R-:W-:Y:S01]  /*00d0*/  BSSY.RECONVERGENT B0, `(.L_x_0) ;  /* 0x0000008000007945 */ /* 0x000fe20003800200 */
[----:B------:R-:W-:Y:S02]  /*00e0*/  HFMA2 R9, -RZ, RZ, 0, 0 ;  /* 0x00000000ff097431 */ /* 0x000fe400000001ff */
[----:B--2---:R-:W-:Y:S01]  /*00f0*/  IMAD.WIDE R4, R7, 0x4, R4 ;  /* 0x0000000407047825 */ /* 0x004fe200078e0204 */
[----:B---3--:R-:W-:-:S13]  /*0100*/  FSETP.GT.AND P0, PT, R2, RZ, PT ;  /* 0x000000ff0200720b */ /* 0x008fda0003f04000 */
[----:B------:R-:W-:Y:S05]  /*0110*/  @!P0 BRA `(.L_x_1) ;  /* 0x00000000000c8947 */ /* 0x000fea0003800000 */
[----:B------:R-:W0:Y:S02]  /*0120*/  LDC.64 R2, c[0x0][0x388] ;  /* 0x0000e200ff027b82 */ /* 0x000e240000000a00 */
[----:B0-----:R-:W-:-:S05]  /*0130*/  IMAD.WIDE R2, R7, 0x4, R2 ;  /* 0x0000000407027825 */ /* 0x001fca00078e0202 */
[----:B------:R0:W5:Y:S02]  /*0140*/  LDG.E R9, desc[UR4][R2.64] ;  /* 0x0000000402097981 */ /* 0x000164000c1e1900 */
.L_x_1:
[----:B------:R-:W-:Y:S05]  /*0150*/  BSYNC.RECONVERGENT B0 ;  /* 0x0000000000007941 */ /* 0x000fea0003800200 */
.L_x_0:
[----:B-----5:R-:W-:Y:S01]  /*0160*/  STG.E desc[UR4][R4.64], R9 ;  /* 0x0000000904007986 */ /* 0x020fe2000c101904 */
[----:B------:R-:W-:Y:S05]  /*0170*/  EXIT ;  /* 0x000000000000794d */ /* 0x000fea0003800000 */
.L_x_2:
[----:B------:R-:W-:-:S00]  /*0180*/  BRA `(.L_x_2) ;  /* 0xfffffffc00fc7947 */ /* 0x000fc0000383ffff */
[----:B------:R-:W-:-:S00]  /*0190*/  NOP ;  /* 0x0000000000007918 */ /* 0x000fc00000000000 */
        /* <DEDUP_REMOVED lines=14> */
.L_x_4:


//--------------------- .text._Z19relu_forward_kernelPfS_i --------------------------
	.section	.text._Z19relu_forward_kernelPfS_i,"ax",@progbits
	.align	128
        .global         _Z19relu_forward_kernelPfS_i
        .type           _Z19relu_forward_kernelPfS_i,@function
        .size           _Z19relu_forward_kernelPfS_i,(.L_x_5 - _Z19relu_forward_kernelPfS_i)
        .other          _Z19relu_forward_kernelPfS_i,@"STO_CUDA_ENTRY STV_DEFAULT"
_Z19relu_forward_kernelPfS_i:
.text._Z19relu_forward_kernelPfS_i:
        /* <DEDUP_REMOVED lines=13> */
[----:B--2---:R-:W-:Y:S01]  /*00d0*/  IMAD.WIDE R4, R7, 0x4, R4 ;  /* 0x0000000407047825 */ /* 0x004fe200078e0204 */
[----:B---3--:R-:W-:-:S05]  /*00e0*/  FMNMX R7, RZ, R2, !PT ;  /* 0x00000002ff077209 */ /* 0x008fca0007800000 */
[----:B------:R-:W-:Y:S01]  /*00f0*/  STG.E desc[UR4][R4.64], R7 ;  /* 0x0000000704007986 */ /* 0x000fe2000c101904 */
[----:B------:R-:W-:Y:S05]  /*0100*/  EXIT ;  /* 0x000000000000794d */ /* 0x000fea0003800000 */
.L_x_3:
        /* <DEDUP_REMOVED lines=15> */
.L_x_5:


//--------------------- .nv.shared.reserved.0     --------------------------
	.section	.nv.shared.reserved.0,"aw",@nobits
	.weak		__nv_reservedSMEM_offset_0_alias
	.size		__nv_reservedSMEM_offset_0_alias, 0, 64
	.other		__nv_reservedSMEM_offset_0_alias,@"STO_CUDA_RESERVED_SHARED STV_DEFAULT"
__nv_reservedSMEM_offset_0_alias:
	.zero		0
	.zero		64


//--------------------- .nv.constant0._Z20relu_backward_kernelPfS_S_i --------------------------
	.section	.nv.constant0._Z20relu_backward_kernelPfS_S_i,"a",@progbits
	.sectionflags	@""
	.align	4
.nv.constant0._Z20relu_backward_kernelPfS_S_i:
	.zero		924


//--------------------- .nv.constant0._Z19relu_forward_kernelPfS_i --------------------------
	.section	.nv.constant0._Z19relu_forward_kernelPfS_i,"a",@progbits
	.sectionflags	@""
	.align	4
.nv.constant0._Z19relu_forward_kernelPfS_i:
	.zero		916


//--------------------- SYMBOLS --------------------------

	.type		.nv.reservedSmem.offset0,@object
	.size		.nv.reservedSmem.offset0,0x4
